//
// Generated by NVIDIA NVVM Compiler
//
// Compiler Build ID: CL-36424714
// Cuda compilation tools, release 13.0, V13.0.88
// Based on NVVM 20.0.0
//

.version 9.0
.target sm_100
.address_size 64

	// .globl	_Z13moveleftKenelPf

.visible .entry _Z13moveleftKenelPf(
	.param .u64 .ptr .align 1 _Z13moveleftKenelPf_param_0
)
{
	.reg .b32 	%r<3>;
	.reg .b32 	%f<3>;
	.reg .b64 	%rd<5>;
	.reg .b64 	%fd<3>;

	ld.param.u64 	%rd1, [_Z13moveleftKenelPf_param_0];
	cvta.to.global.u64 	%rd2, %rd1;
	mov.u32 	%r1, %tid.x;
	mul.lo.s32 	%r2, %r1, 3;
	mul.wide.u32 	%rd3, %r2, 4;
	add.s64 	%rd4, %rd2, %rd3;
	ld.global.f32 	%f1, [%rd4];
	cvt.f64.f32 	%fd1, %f1;
	add.f64 	%fd2, %fd1, 0dBF947AE147AE147B;
	cvt.rn.f32.f64 	%f2, %fd2;
	st.global.f32 	[%rd4], %f2;
	ret;

}


// ===== COMPILED SASS (sm_100) =====

	.target	sm_100

	.elftype	@"ET_EXEC"


//--------------------- .note.nv.tkinfo           --------------------------
	.section	.note.nv.tkinfo,"",@"SHT_NOTE"
	.sectionflags	@"SHF_NOTE_NV_TKINFO"
	.tkinfo
        /*0018*/ 	.word	0x00000002
        /*0030*/ 	.string	""
        /*0030*/ 	.string	"ptxas"
        /*0030*/ 	.string	"Cuda compilation tools, release 13.0, V13.0.88"
        /*0030*/ 	.string	"Build cuda_13.0.r13.0/compiler.36424714_0"
        /*0030*/ 	.string	"-arch sm_100 -m 64 "



//--------------------- .note.nv.cuinfo           --------------------------
	.section	.note.nv.cuinfo,"",@"SHT_NOTE"
	.sectionflags	@"SHF_NOTE_NV_CUINFO"
        /*0018*/ 	.short	0x0002
        /*001a*/ 	.short	0x0064
        /*001c*/ 	.short	0x0082
	.zero		2


//--------------------- .nv.info                  --------------------------
	.section	.nv.info,"",@"SHT_CUDA_INFO"
	.align	4


	//----- nvinfo : EIATTR_REGCOUNT
	.align		4
        /*0000*/ 	.byte	0x04, 0x2f
        /*0002*/ 	.short	(.L_1 - .L_0)
	.align		4
.L_0:
        /*0004*/ 	.word	index@(_Z13moveleftKenelPf)
        /*0008*/ 	.word	0x00000008


	//----- nvinfo : EIATTR_FRAME_SIZE
	.align		4
.L_1:
        /*000c*/ 	.byte	0x04, 0x11
        /*000e*/ 	.short	(.L_3 - .L_2)
	.align		4
.L_2:
        /*0010*/ 	.word	index@(_Z13moveleftKenelPf)
        /*0014*/ 	.word	0x00000000


	//----- nvinfo : EIATTR_MIN_STACK_SIZE
	.align		4
.L_3:
        /*0018*/ 	.byte	0x04, 0x12
        /*001a*/ 	.short	(.L_5 - .L_4)
	.align		4
.L_4:
        /*001c*/ 	.word	index@(_Z13moveleftKenelPf)
        /*0020*/ 	.word	0x00000000
.L_5:


//--------------------- .nv.compat                --------------------------
	.section	.nv.compat,"",@"SHT_CUDA_COMPAT_INFO"
	.align	4
        /*0000*/ 	.byte	0x02, 0x09, 0x00, 0x00, 0x02, 0x02, 0x01, 0x00, 0x02, 0x05, 0x05, 0x00, 0x03, 0x07, 0x01, 0x01
        /*0010*/ 	.byte	0x02, 0x03, 0x00, 0x00, 0x02, 0x06, 0x01, 0x00, 0x04, 0x0b, 0x08, 0x00, 0x01, 0x00, 0x00, 0x00
        /*0020*/ 	.byte	0x00, 0x00, 0x00, 0x00


//--------------------- .nv.info._Z13moveleftKenelPf --------------------------
	.section	.nv.info._Z13moveleftKenelPf,"",@"SHT_CUDA_INFO"
	.sectionflags	@""
	.align	4


	//----- nvinfo : EIATTR_CUDA_API_VERSION
	.align		4
        /*0000*/ 	.byte	0x04, 0x37
        /*0002*/ 	.short	(.L_7 - .L_6)
.L_6:
        /*0004*/ 	.word	0x00000082


	//----- nvinfo : EIATTR_KPARAM_INFO
	.align		4
.L_7:
        /*0008*/ 	.byte	0x04, 0x17
        /*000a*/ 	.short	(.L_9 - .L_8)
.L_8:
        /*000c*/ 	.word	0x00000000
        /*0010*/ 	.short	0x0000
        /*0012*/ 	.short	0x0000
        /*0014*/ 	.byte	0x00, 0xf5, 0x21, 0x00


	//----- nvinfo : EIATTR_SPARSE_MMA_MASK
	.align		4
.L_9:
        /*0018*/ 	.byte	0x03, 0x50
        /*001a*/ 	.short	0x0000


	//----- nvinfo : EIATTR_MAXREG_COUNT
	.align		4
        /*001c*/ 	.byte	0x03, 0x1b
        /*001e*/ 	.short	0x00ff


	//----- nvinfo : EIATTR_MERCURY_ISA_VERSION
	.align		4
        /*0020*/ 	.byte	0x03, 0x5f
        /*0022*/ 	.short	0x0101


	//----- nvinfo : EIATTR_VRC_CTA_INIT_COUNT
	.align		4
        /*0024*/ 	.byte	0x02, 0x4a
	.zero		1
	.zero		1


	//----- nvinfo : EIATTR_EXIT_INSTR_OFFSETS
	.align		4
        /*0028*/ 	.byte	0x04, 0x1c
        /*002a*/ 	.short	(.L_11 - .L_10)


	//   ....[0]....
.L_10:
        /*002c*/ 	.word	0x000000d0


	//----- nvinfo : EIATTR_CBANK_PARAM_SIZE
	.align		4
.L_11:
        /*0030*/ 	.byte	0x03, 0x19
        /*0032*/ 	.short	0x0008


	//----- nvinfo : EIATTR_PARAM_CBANK
	.align		4
        /*0034*/ 	.byte	0x04, 0x0a
        /*0036*/ 	.short	(.L_13 - .L_12)
	.align		4
.L_12:
        /*0038*/ 	.word	index@(.nv.constant0._Z13moveleftKenelPf)
        /*003c*/ 	.short	0x0380
        /*003e*/ 	.short	0x0008


	//----- nvinfo : EIATTR_SW_WAR
	.align		4
.L_13:
        /*0040*/ 	.byte	0x04, 0x36
        /*0042*/ 	.short	(.L_15 - .L_14)
.L_14:
        /*0044*/ 	.word	0x00000008
.L_15:


//--------------------- .nv.callgraph             --------------------------
	.section	.nv.callgraph,"",@"SHT_CUDA_CALLGRAPH"
	.align	4
	.sectionentsize	8
	.align		4
        /*0000*/ 	.word	0x00000000
	.align		4
        /*0004*/ 	.word	0xffffffff
	.align		4
        /*0008*/ 	.word	0x00000000
	.align		4
        /*000c*/ 	.word	0xfffffffe
	.align		4
        /*0010*/ 	.word	0x00000000
	.align		4
        /*0014*/ 	.word	0xfffffffd
	.align		4
        /*0018*/ 	.word	0x00000000
	.align		4
        /*001c*/ 	.word	0xfffffffc


//--------------------- .text._Z13moveleftKenelPf --------------------------
	.section	.text._Z13moveleftKenelPf,"ax",@progbits
	.align	128
        .global         _Z13moveleftKenelPf
        .type           _Z13moveleftKenelPf,@function
        .size           _Z13moveleftKenelPf,(.L_x_1 - _Z13moveleftKenelPf)
        .other          _Z13moveleftKenelPf,@"STO_CUDA_ENTRY STV_DEFAULT"
_Z13moveleftKenelPf:
.text._Z13moveleftKenelPf:
[----:B------:R-:W-:Y:S01]  /*0000*/  LDC R1, c[0x0][0x37c] ;  /* 0x0000df00ff017b82 */ /* 0x000fe20000000800 */
[----:B------:R-:W0:Y:S07]  /*0010*/  S2R R5, SR_TID.X ;  /* 0x0000000000057919 */ /* 0x000e2e0000002100 */
[----:B------:R-:W1:Y:S01]  /*0020*/  LDC.64 R2, c[0x0][0x380] ;  /* 0x0000e000ff027b82 */ /* 0x000e620000000a00 */
[----:B------:R-:W2:Y:S01]  /*0030*/  LDCU.64 UR4, c[0x0][0x358] ;  /* 0x00006b00ff0477ac */ /* 0x000ea20008000a00 */
[----:B0-----:R-:W-:-:S04]  /*0040*/  IMAD R5, R5, 0x3, RZ ;  /* 0x0000000305057824 */ /* 0x001fc800078e02ff */
[----:B-1----:R-:W-:-:S05]  /*0050*/  IMAD.WIDE.U32 R2, R5, 0x4, R2 ;  /* 0x0000000405027825 */ /* 0x002fca00078e0002 */
[----:B--2---:R-:W2:Y:S01]  /*0060*/  LDG.E R0, desc[UR4][R2.64] ;  /* 0x0000000402007981 */ /* 0x004ea2000c1e1900 */
[----:B------:R-:W-:Y:S01]  /*0070*/  UMOV UR6, 0x47ae147b ;  /* 0x47ae147b00067882 */ /* 0x000fe20000000000 */
[----:B------:R-:W-:Y:S01]  /*0080*/  UMOV UR7, 0x3f947ae1 ;  /* 0x3f947ae100077882 */ /* 0x000fe20000000000 */
[----:B--2---:R-:W0:Y:S02]  /*0090*/  F2F.F64.F32 R4, R0 ;  /* 0x0000000000047310 */ /* 0x004e240000201800 */
[----:B0-----:R-:W-:-:S10]  /*00a0*/  DADD R4, R4, -UR6 ;  /* 0x8000000604047e29 */ /* 0x001fd40008000000 */
[----:B------:R-:W0:Y:S02]  /*00b0*/  F2F.F32.F64 R5, R4 ;  /* 0x0000000400057310 */ /* 0x000e240000301000 */
[----:B0-----:R-:W-:Y:S01]  /*00c0*/  STG.E desc[UR4][R2.64], R5 ;  /* 0x0000000502007986 */ /* 0x001fe2000c101904 */
[----:B------:R-:W-:Y:S05]  /*00d0*/  EXIT ;  /* 0x000000000000794d */ /* 0x000fea0003800000 */
.L_x_0:
[----:B------:R-:W-:-:S00]  /*00e0*/  BRA `(.L_x_0) ;  /* 0xfffffffc00fc7947 */ /* 0x000fc0000383ffff */
[----:B------:R-:W-:-:S00]  /*00f0*/  NOP ;  /* 0x0000000000007918 */ /* 0x000fc00000000000 */
        /* <DEDUP_REMOVED lines=8> */
.L_x_1:


//--------------------- .nv.shared.reserved.0     --------------------------
	.section	.nv.shared.reserved.0,"aw",@nobits
	.weak		__nv_reservedSMEM_offset_0_alias
	.size		__nv_reservedSMEM_offset_0_alias, 0, 64
	.other		__nv_reservedSMEM_offset_0_alias,@"STO_CUDA_RESERVED_SHARED STV_DEFAULT"
__nv_reservedSMEM_offset_0_alias:
	.zero		0
	.zero		64


//--------------------- .nv.constant0._Z13moveleftKenelPf --------------------------
	.section	.nv.constant0._Z13moveleftKenelPf,"a",@progbits
	.sectionflags	@""
	.align	4
.nv.constant0._Z13moveleftKenelPf:
	.zero		904


//--------------------- SYMBOLS --------------------------

	.type		.nv.reservedSmem.offset0,@object
	.size		.nv.reservedSmem.offset0,0x4
